	.headerflags	@"EF_CUDA_TEXMODE_UNIFIED EF_CUDA_64BIT_ADDRESS EF_CUDA_ACCELERATORS EF_CUDA_SM90 EF_CUDA_VIRTUAL_SM(EF_CUDA_SM90)"
	.elftype	@"ET_EXEC"


//--------------------- .nv.info                  --------------------------
	.section	.nv.info,"",@"SHT_CUDA_INFO"
	.align	4


	//----- nvinfo : EIATTR_REGCOUNT
	.align		4
        /*0000*/ 	.byte	0x04, 0x2f
        /*0002*/ 	.short	(.L_1 - .L_0)
	.align		4
.L_0:
        /*0004*/ 	.word	index@(triton_poi_fused_maximum_pow_sub_0)
        /*0008*/ 	.word	0x00000010


	//----- nvinfo : EIATTR_MIN_STACK_SIZE
	.align		4
.L_1:
        /*000c*/ 	.byte	0x04, 0x12
        /*000e*/ 	.short	(.L_3 - .L_2)
	.align		4
.L_2:
        /*0010*/ 	.word	index@(triton_poi_fused_maximum_pow_sub_0)
        /*0014*/ 	.word	0x00000000


	//----- nvinfo : EIATTR_FRAME_SIZE
	.align		4
.L_3:
        /*0018*/ 	.byte	0x04, 0x11
        /*001a*/ 	.short	(.L_5 - .L_4)
	.align		4
.L_4:
        /*001c*/ 	.word	index@(triton_poi_fused_maximum_pow_sub_0)
        /*0020*/ 	.word	0x00000000


	//----- nvinfo : EIATTR_MIN_STACK_SIZE
	.align		4
.L_5:
        /*0024*/ 	.byte	0x04, 0x12
        /*0026*/ 	.short	(.L_7 - .L_6)
	.align		4
.L_6:
        /*0028*/ 	.word	index@(triton_poi_fused_maximum_pow_sub_0)
        /*002c*/ 	.word	0x00000000
.L_7:


//--------------------- .nv.info.triton_poi_fused_maximum_pow_sub_0 --------------------------
	.section	.nv.info.triton_poi_fused_maximum_pow_sub_0,"",@"SHT_CUDA_INFO"
	.sectionflags	@""
	.align	4


	//----- nvinfo : EIATTR_CUDA_API_VERSION
	.align		4
        /*0000*/ 	.byte	0x04, 0x37
        /*0002*/ 	.short	(.L_9 - .L_8)
.L_8:
        /*0004*/ 	.word	0x0000007c


	//----- nvinfo : EIATTR_KPARAM_INFO
	.align		4
.L_9:
        /*0008*/ 	.byte	0x04, 0x17
        /*000a*/ 	.short	(.L_11 - .L_10)
.L_10:
        /*000c*/ 	.word	0x00000000
        /*0010*/ 	.short	0x0004
        /*0012*/ 	.short	0x0020
        /*0014*/ 	.byte	0x00, 0xf0, 0x11, 0x00


	//----- nvinfo : EIATTR_KPARAM_INFO
	.align		4
.L_11:
        /*0018*/ 	.byte	0x04, 0x17
        /*001a*/ 	.short	(.L_13 - .L_12)
.L_12:
        /*001c*/ 	.word	0x00000000
        /*0020*/ 	.short	0x0003
        /*0022*/ 	.short	0x0018
        /*0024*/ 	.byte	0x00, 0xf4, 0x21, 0x00


	//----- nvinfo : EIATTR_KPARAM_INFO
	.align		4
.L_13:
        /*0028*/ 	.byte	0x04, 0x17
        /*002a*/ 	.short	(.L_15 - .L_14)
.L_14:
        /*002c*/ 	.word	0x00000000
        /*0030*/ 	.short	0x0002
        /*0032*/ 	.short	0x0010
        /*0034*/ 	.byte	0x00, 0xf4, 0x21, 0x00


	//----- nvinfo : EIATTR_KPARAM_INFO
	.align		4
.L_15:
        /*0038*/ 	.byte	0x04, 0x17
        /*003a*/ 	.short	(.L_17 - .L_16)
.L_16:
        /*003c*/ 	.word	0x00000000
        /*0040*/ 	.short	0x0001
        /*0042*/ 	.short	0x0008
        /*0044*/ 	.byte	0x00, 0xf4, 0x21, 0x00


	//----- nvinfo : EIATTR_KPARAM_INFO
	.align		4
.L_17:
        /*0048*/ 	.byte	0x04, 0x17
        /*004a*/ 	.short	(.L_19 - .L_18)
.L_18:
        /*004c*/ 	.word	0x00000000
        /*0050*/ 	.short	0x0000
        /*0052*/ 	.short	0x0000
        /*0054*/ 	.byte	0x00, 0xf4, 0x21, 0x00


	//----- nvinfo : EIATTR_SPARSE_MMA_MASK
	.align		4
.L_19:
        /*0058*/ 	.byte	0x03, 0x50
        /*005a*/ 	.short	0x0000


	//----- nvinfo : EIATTR_MAXREG_COUNT
	.align		4
        /*005c*/ 	.byte	0x03, 0x1b
        /*005e*/ 	.short	0x00ff


	//----- nvinfo : EIATTR_EXIT_INSTR_OFFSETS
	.align		4
        /*0060*/ 	.byte	0x04, 0x1c
        /*0062*/ 	.short	(.L_21 - .L_20)


	//   ....[0]....
.L_20:
        /*0064*/ 	.word	0x00000160


	//   ....[1]....
        /*0068*/ 	.word	0x00000180


	//----- nvinfo : EIATTR_REQNTID
	.align		4
.L_21:
        /*006c*/ 	.byte	0x04, 0x10
        /*006e*/ 	.short	(.L_23 - .L_22)
.L_22:
        /*0070*/ 	.word	0x00000080
        /*0074*/ 	.word	0x00000001
        /*0078*/ 	.word	0x00000001


	//----- nvinfo : EIATTR_CBANK_PARAM_SIZE
	.align		4
.L_23:
        /*007c*/ 	.byte	0x03, 0x19
        /*007e*/ 	.short	0x0024


	//----- nvinfo : EIATTR_PARAM_CBANK
	.align		4
        /*0080*/ 	.byte	0x04, 0x0a
        /*0082*/ 	.short	(.L_25 - .L_24)
	.align		4
.L_24:
        /*0084*/ 	.word	index@(.nv.constant0.triton_poi_fused_maximum_pow_sub_0)
        /*0088*/ 	.short	0x0210
        /*008a*/ 	.short	0x0024


	//----- nvinfo : EIATTR_SW_WAR
	.align		4
.L_25:
        /*008c*/ 	.byte	0x04, 0x36
        /*008e*/ 	.short	(.L_27 - .L_26)
.L_26:
        /*0090*/ 	.word	0x00000008
.L_27:


//--------------------- .nv.callgraph             --------------------------
	.section	.nv.callgraph,"",@"SHT_CUDA_CALLGRAPH"
	.align	4
	.sectionentsize	8
	.align		4
        /*0000*/ 	.word	0x00000000
	.align		4
        /*0004*/ 	.word	0xffffffff
	.align		4
        /*0008*/ 	.word	0x00000000
	.align		4
        /*000c*/ 	.word	0xfffffffe
	.align		4
        /*0010*/ 	.word	0x00000000
	.align		4
        /*0014*/ 	.word	0xfffffffd
	.align		4
        /*0018*/ 	.word	0x00000000
	.align		4
        /*001c*/ 	.word	0xfffffffc


//--------------------- .text.triton_poi_fused_maximum_pow_sub_0 --------------------------
	.section	.text.triton_poi_fused_maximum_pow_sub_0,"ax",@progbits
	.align	128
        .global         triton_poi_fused_maximum_pow_sub_0
        .type           triton_poi_fused_maximum_pow_sub_0,@function
        .size           triton_poi_fused_maximum_pow_sub_0,(.L_x_1 - triton_poi_fused_maximum_pow_sub_0)
        .other          triton_poi_fused_maximum_pow_sub_0,@"STO_CUDA_ENTRY STV_DEFAULT"
triton_poi_fused_maximum_pow_sub_0:
.text.triton_poi_fused_maximum_pow_sub_0:
[----:B------:R-:W0:Y:S01]  /*0000*/  LDC R1, c[0x0][0x28] ;  /* 0x00000a00ff017b82 */ /* 0x000e220000000800 */
[----:B------:R-:W1:Y:S07]  /*0010*/  S2R R0, SR_TID.X ;  /* 0x0000000000007919 */ /* 0x000e6e0000002100 */
[----:B------:R-:W2:Y:S01]  /*0020*/  LDC.64 R2, c[0x0][0x210] ;  /* 0x00008400ff027b82 */ /* 0x000ea20000000a00 */
[----:B------:R-:W-:Y:S01]  /*0030*/  IMAD.MOV.U32 R13, RZ, RZ, RZ ;  /* 0x000000ffff0d7224 */ /* 0x000fe200078e00ff */
[----:B------:R-:W-:Y:S01]  /*0040*/  ULDC.64 UR4, c[0x0][0x208] ;  /* 0x0000820000047ab9 */ /* 0x000fe20000000a00 */
[----:B------:R-:W3:Y:S05]  /*0050*/  S2R R11, SR_CTAID.X ;  /* 0x00000000000b7919 */ /* 0x000eea0000002500 */
[----:B------:R-:W4:Y:S08]  /*0060*/  LDC.64 R4, c[0x0][0x218] ;  /* 0x00008600ff047b82 */ /* 0x000f300000000a00 */
[----:B------:R-:W5:Y:S08]  /*0070*/  LDC.64 R6, c[0x0][0x220] ;  /* 0x00008800ff067b82 */ /* 0x000f700000000a00 */
[----:B------:R-:W5:Y:S01]  /*0080*/  LDC.64 R8, c[0x0][0x228] ;  /* 0x00008a00ff087b82 */ /* 0x000f620000000a00 */
[----:B-1----:R-:W-:Y:S01]  /*0090*/  LOP3.LUT R0, R0, 0x7f, RZ, 0xc0, !PT ;  /* 0x0000007f00007812 */ /* 0x002fe200078ec0ff */
[----:B----4-:R-:W4:Y:S04]  /*00a0*/  LDG.E R4, desc[UR4][R4.64] ;  /* 0x0000000404047981 */ /* 0x010f28000c1e1900 */
[----:B---3--:R-:W-:-:S04]  /*00b0*/  IMAD R11, R11, 0x80, R0 ;  /* 0x000000800b0b7824 */ /* 0x008fc800078e0200 */
[C---:B--2---:R-:W-:Y:S01]  /*00c0*/  IMAD.WIDE R2, R11.reuse, 0x4, R2 ;  /* 0x000000040b027825 */ /* 0x044fe200078e0202 */
[----:B------:R-:W-:Y:S01]  /*00d0*/  ISETP.GE.AND P2, PT, R11, 0x100, PT ;  /* 0x000001000b00780c */ /* 0x000fe20003f46270 */
[----:B-----5:R-:W2:-:S12]  /*00e0*/  LDG.E R6, desc[UR4][R6.64] ;  /* 0x0000000406067981 */ /* 0x020e98000c1e1900 */
[----:B------:R-:W3:Y:S01]  /*00f0*/  @!P2 LDG.E R13, desc[UR4][R2.64] ;  /* 0x00000004020da981 */ /* 0x000ee2000c1e1900 */
[----:B0-----:R-:W-:Y:S01]  /*0100*/  IMAD.WIDE R8, R11, 0x4, R8 ;  /* 0x000000040b087825 */ /* 0x001fe200078e0208 */
[C---:B---3--:R-:W-:Y:S02]  /*0110*/  FSETP.NAN.AND P1, PT, R13.reuse, R13, PT ;  /* 0x0000000d0d00720b */ /* 0x048fe40003f28000 */
[----:B----4-:R-:W-:Y:S02]  /*0120*/  FSETP.GT.AND P0, PT, R13, R4, PT ;  /* 0x000000040d00720b */ /* 0x010fe40003f04000 */
[----:B--2---:R-:W-:-:S09]  /*0130*/  LOP3.LUT R0, R6, 0x80000000, RZ, 0x3c, !PT ;  /* 0x8000000006007812 */ /* 0x004fd200078e3cff */
[----:B------:R-:W-:-:S05]  /*0140*/  @!P1 FSEL R13, R13, R4, P0 ;  /* 0x000000040d0d9208 */ /* 0x000fca0000000000 */
[----:B------:R-:W-:Y:S01]  /*0150*/  FFMA R13, R13, R13, R0 ;  /* 0x0000000d0d0d7223 */ /* 0x000fe20000000000 */
[----:B------:R-:W-:Y:S06]  /*0160*/  @P2 EXIT ;  /* 0x000000000000294d */ /* 0x000fec0003800000 */
[----:B------:R-:W-:Y:S01]  /*0170*/  STG.E desc[UR4][R8.64], R13 ;  /* 0x0000000d08007986 */ /* 0x000fe2000c101904 */
[----:B------:R-:W-:Y:S05]  /*0180*/  EXIT ;  /* 0x000000000000794d */ /* 0x000fea0003800000 */
.L_x_0:
[----:B------:R-:W-:-:S00]  /*0190*/  BRA `(.L_x_0) ;  /* 0xfffffffc00fc7947 */ /* 0x000fc0000383ffff */
[----:B------:R-:W-:-:S00]  /*01a0*/  NOP ;  /* 0x0000000000007918 */ /* 0x000fc00000000000 */
        /* <DEDUP_REMOVED lines=13> */
.L_x_1:


//--------------------- .nv.constant0.triton_poi_fused_maximum_pow_sub_0 --------------------------
	.section	.nv.constant0.triton_poi_fused_maximum_pow_sub_0,"a",@progbits
	.sectionflags	@""
	.align	4
.nv.constant0.triton_poi_fused_maximum_pow_sub_0:
	.zero		564
